	.headerflags	@"EF_CUDA_TEXMODE_UNIFIED EF_CUDA_64BIT_ADDRESS EF_CUDA_ACCELERATORS EF_CUDA_SM90 EF_CUDA_VIRTUAL_SM(EF_CUDA_SM90)"
	.elftype	@"ET_EXEC"


//--------------------- .nv.info                  --------------------------
	.section	.nv.info,"",@"SHT_CUDA_INFO"
	.align	4


	//----- nvinfo : EIATTR_REGCOUNT
	.align		4
        /*0000*/ 	.byte	0x04, 0x2f
        /*0002*/ 	.short	(.L_3 - .L_2)
	.align		4
.L_2:
        /*0004*/ 	.word	index@(triton_poi_fused__native_batch_norm_legit_no_training_relu_20)
        /*0008*/ 	.word	0x00000010


	//----- nvinfo : EIATTR_MIN_STACK_SIZE
	.align		4
.L_3:
        /*000c*/ 	.byte	0x04, 0x12
        /*000e*/ 	.short	(.L_5 - .L_4)
	.align		4
.L_4:
        /*0010*/ 	.word	index@(triton_poi_fused__native_batch_norm_legit_no_training_relu_20)
        /*0014*/ 	.word	0x00000000


	//----- nvinfo : EIATTR_FRAME_SIZE
	.align		4
.L_5:
        /*0018*/ 	.byte	0x04, 0x11
        /*001a*/ 	.short	(.L_7 - .L_6)
	.align		4
.L_6:
        /*001c*/ 	.word	index@(triton_poi_fused__native_batch_norm_legit_no_training_relu_20)
        /*0020*/ 	.word	0x00000000


	//----- nvinfo : EIATTR_MIN_STACK_SIZE
	.align		4
.L_7:
        /*0024*/ 	.byte	0x04, 0x12
        /*0026*/ 	.short	(.L_9 - .L_8)
	.align		4
.L_8:
        /*0028*/ 	.word	index@(triton_poi_fused__native_batch_norm_legit_no_training_relu_20)
        /*002c*/ 	.word	0x00000000
.L_9:


//--------------------- .nv.info.triton_poi_fused__native_batch_norm_legit_no_training_relu_20 --------------------------
	.section	.nv.info.triton_poi_fused__native_batch_norm_legit_no_training_relu_20,"",@"SHT_CUDA_INFO"
	.sectionflags	@""
	.align	4


	//----- nvinfo : EIATTR_CUDA_API_VERSION
	.align		4
        /*0000*/ 	.byte	0x04, 0x37
        /*0002*/ 	.short	(.L_11 - .L_10)
.L_10:
        /*0004*/ 	.word	0x0000007c


	//----- nvinfo : EIATTR_KPARAM_INFO
	.align		4
.L_11:
        /*0008*/ 	.byte	0x04, 0x17
        /*000a*/ 	.short	(.L_13 - .L_12)
.L_12:
        /*000c*/ 	.word	0x00000000
        /*0010*/ 	.short	0x0006
        /*0012*/ 	.short	0x0030
        /*0014*/ 	.byte	0x00, 0xf0, 0x11, 0x00


	//----- nvinfo : EIATTR_KPARAM_INFO
	.align		4
.L_13:
        /*0018*/ 	.byte	0x04, 0x17
        /*001a*/ 	.short	(.L_15 - .L_14)
.L_14:
        /*001c*/ 	.word	0x00000000
        /*0020*/ 	.short	0x0005
        /*0022*/ 	.short	0x0028
        /*0024*/ 	.byte	0x00, 0xf4, 0x21, 0x00


	//----- nvinfo : EIATTR_KPARAM_INFO
	.align		4
.L_15:
        /*0028*/ 	.byte	0x04, 0x17
        /*002a*/ 	.short	(.L_17 - .L_16)
.L_16:
        /*002c*/ 	.word	0x00000000
        /*0030*/ 	.short	0x0004
        /*0032*/ 	.short	0x0020
        /*0034*/ 	.byte	0x00, 0xf4, 0x21, 0x00


	//----- nvinfo : EIATTR_KPARAM_INFO
	.align		4
.L_17:
        /*0038*/ 	.byte	0x04, 0x17
        /*003a*/ 	.short	(.L_19 - .L_18)
.L_18:
        /*003c*/ 	.word	0x00000000
        /*0040*/ 	.short	0x0003
        /*0042*/ 	.short	0x0018
        /*0044*/ 	.byte	0x00, 0xf4, 0x21, 0x00


	//----- nvinfo : EIATTR_KPARAM_INFO
	.align		4
.L_19:
        /*0048*/ 	.byte	0x04, 0x17
        /*004a*/ 	.short	(.L_21 - .L_20)
.L_20:
        /*004c*/ 	.word	0x00000000
        /*0050*/ 	.short	0x0002
        /*0052*/ 	.short	0x0010
        /*0054*/ 	.byte	0x00, 0xf4, 0x21, 0x00


	//----- nvinfo : EIATTR_KPARAM_INFO
	.align		4
.L_21:
        /*0058*/ 	.byte	0x04, 0x17
        /*005a*/ 	.short	(.L_23 - .L_22)
.L_22:
        /*005c*/ 	.word	0x00000000
        /*0060*/ 	.short	0x0001
        /*0062*/ 	.short	0x0008
        /*0064*/ 	.byte	0x00, 0xf4, 0x21, 0x00


	//----- nvinfo : EIATTR_KPARAM_INFO
	.align		4
.L_23:
        /*0068*/ 	.byte	0x04, 0x17
        /*006a*/ 	.short	(.L_25 - .L_24)
.L_24:
        /*006c*/ 	.word	0x00000000
        /*0070*/ 	.short	0x0000
        /*0072*/ 	.short	0x0000
        /*0074*/ 	.byte	0x00, 0xf4, 0x21, 0x00


	//----- nvinfo : EIATTR_SPARSE_MMA_MASK
	.align		4
.L_25:
        /*0078*/ 	.byte	0x03, 0x50
        /*007a*/ 	.short	0x0000


	//----- nvinfo : EIATTR_MAXREG_COUNT
	.align		4
        /*007c*/ 	.byte	0x03, 0x1b
        /*007e*/ 	.short	0x00ff


	//----- nvinfo : EIATTR_EXIT_INSTR_OFFSETS
	.align		4
        /*0080*/ 	.byte	0x04, 0x1c
        /*0082*/ 	.short	(.L_27 - .L_26)


	//   ....[0]....
.L_26:
        /*0084*/ 	.word	0x000002d0


	//----- nvinfo : EIATTR_REQNTID
	.align		4
.L_27:
        /*0088*/ 	.byte	0x04, 0x10
        /*008a*/ 	.short	(.L_29 - .L_28)
.L_28:
        /*008c*/ 	.word	0x00000080
        /*0090*/ 	.word	0x00000001
        /*0094*/ 	.word	0x00000001


	//----- nvinfo : EIATTR_CBANK_PARAM_SIZE
	.align		4
.L_29:
        /*0098*/ 	.byte	0x03, 0x19
        /*009a*/ 	.short	0x0034


	//----- nvinfo : EIATTR_PARAM_CBANK
	.align		4
        /*009c*/ 	.byte	0x04, 0x0a
        /*009e*/ 	.short	(.L_31 - .L_30)
	.align		4
.L_30:
        /*00a0*/ 	.word	index@(.nv.constant0.triton_poi_fused__native_batch_norm_legit_no_training_relu_20)
        /*00a4*/ 	.short	0x0210
        /*00a6*/ 	.short	0x0034


	//----- nvinfo : EIATTR_SW_WAR
	.align		4
.L_31:
        /*00a8*/ 	.byte	0x04, 0x36
        /*00aa*/ 	.short	(.L_33 - .L_32)
.L_32:
        /*00ac*/ 	.word	0x00000008
.L_33:


//--------------------- .nv.callgraph             --------------------------
	.section	.nv.callgraph,"",@"SHT_CUDA_CALLGRAPH"
	.align	4
	.sectionentsize	8
	.align		4
        /*0000*/ 	.word	0x00000000
	.align		4
        /*0004*/ 	.word	0xffffffff
	.align		4
        /*0008*/ 	.word	0x00000000
	.align		4
        /*000c*/ 	.word	0xfffffffe
	.align		4
        /*0010*/ 	.word	0x00000000
	.align		4
        /*0014*/ 	.word	0xfffffffd
	.align		4
        /*0018*/ 	.word	0x00000000
	.align		4
        /*001c*/ 	.word	0xfffffffc


//--------------------- .nv.constant4             --------------------------
	.section	.nv.constant4,"a",@progbits
	.align	8
	.align		8
.nv.constant4:
        /*0000*/ 	.dword	_$_str
	.align		8
        /*0008*/ 	.dword	_$_str_$_2


//--------------------- .text.triton_poi_fused__native_batch_norm_legit_no_training_relu_20 --------------------------
	.section	.text.triton_poi_fused__native_batch_norm_legit_no_training_relu_20,"ax",@progbits
	.align	128
        .global         triton_poi_fused__native_batch_norm_legit_no_training_relu_20
        .type           triton_poi_fused__native_batch_norm_legit_no_training_relu_20,@function
        .size           triton_poi_fused__native_batch_norm_legit_no_training_relu_20,(.L_x_1 - triton_poi_fused__native_batch_norm_legit_no_training_relu_20)
        .other          triton_poi_fused__native_batch_norm_legit_no_training_relu_20,@"STO_CUDA_ENTRY STV_DEFAULT"
triton_poi_fused__native_batch_norm_legit_no_training_relu_20:
.text.triton_poi_fused__native_batch_norm_legit_no_training_relu_20:
[----:B------:R-:W-:Y:S01]  /*0000*/  LDC R1, c[0x0][0x28] ;  /* 0x00000a00ff017b82 */ /* 0x000fe20000000800 */
[----:B------:R-:W1:Y:S07]  /*0010*/  S2R R0, SR_TID.X ;  /* 0x0000000000007919 */ /* 0x000e6e0000002100 */
[----:B------:R-:W2:Y:S01]  /*0020*/  LDC.64 R6, c[0x0][0x220] ;  /* 0x00008800ff067b82 */ /* 0x000ea20000000a00 */
[----:B------:R-:W-:Y:S01]  /*0030*/  ULDC.64 UR4, c[0x0][0x208] ;  /* 0x0000820000047ab9 */ /* 0x000fe20000000a00 */
[----:B------:R-:W3:Y:S06]  /*0040*/  S2R R3, SR_CTAID.X ;  /* 0x0000000000037919 */ /* 0x000eec0000002500 */
[----:B------:R-:W4:Y:S08]  /*0050*/  LDC.64 R4, c[0x0][0x218] ;  /* 0x00008600ff047b82 */ /* 0x000f300000000a00 */
[----:B------:R-:W5:Y:S08]  /*0060*/  LDC.64 R8, c[0x0][0x228] ;  /* 0x00008a00ff087b82 */ /* 0x000f700000000a00 */
[----:B------:R-:W5:Y:S01]  /*0070*/  LDC.64 R10, c[0x0][0x230] ;  /* 0x00008c00ff0a7b82 */ /* 0x000f620000000a00 */
[----:B-1----:R-:W-:-:S02]  /*0080*/  LOP3.LUT R0, R0, 0x7f, RZ, 0xc0, !PT ;  /* 0x0000007f00007812 */ /* 0x002fc400078ec0ff */
[----:B---3--:R-:W-:Y:S02]  /*0090*/  SHF.R.S32.HI R2, RZ, 0x18, R3 ;  /* 0x00000018ff027819 */ /* 0x008fe40000011403 */
[----:B------:R-:W-:Y:S02]  /*00a0*/  LEA R0, R3, R0, 0x7 ;  /* 0x0000000003007211 */ /* 0x000fe400078e38ff */
[----:B------:R-:W-:-:S04]  /*00b0*/  SGXT R3, R2, 0x1 ;  /* 0x000000010203781a */ /* 0x000fc80000000200 */
[----:B------:R-:W-:-:S04]  /*00c0*/  LEA.HI R3, R3, R0, RZ, 0x9 ;  /* 0x0000000003037211 */ /* 0x000fc800078f48ff */
[----:B------:R-:W-:-:S04]  /*00d0*/  LOP3.LUT R3, R3, 0xfffffe00, RZ, 0xc0, !PT ;  /* 0xfffffe0003037812 */ /* 0x000fc800078ec0ff */
[----:B------:R-:W-:Y:S02]  /*00e0*/  IADD3 R13, R0, -R3, RZ ;  /* 0x80000003000d7210 */ /* 0x000fe40007ffe0ff */
[----:B------:R-:W1:Y:S03]  /*00f0*/  LDC.64 R2, c[0x0][0x210] ;  /* 0x00008400ff027b82 */ /* 0x000e660000000a00 */
[----:B--2---:R-:W-:-:S06]  /*0100*/  IMAD.WIDE R6, R13, 0x4, R6 ;  /* 0x000000040d067825 */ /* 0x004fcc00078e0206 */
[----:B------:R-:W2:Y:S01]  /*0110*/  LDG.E.EL R6, desc[UR4][R6.64] ;  /* 0x0000000406067981 */ /* 0x000ea2000c2e1900 */
[----:B----4-:R-:W-:-:S04]  /*0120*/  IMAD.WIDE R4, R13, 0x4, R4 ;  /* 0x000000040d047825 */ /* 0x010fc800078e0204 */
[C---:B-----5:R-:W-:Y:S02]  /*0130*/  IMAD.WIDE R8, R13.reuse, 0x4, R8 ;  /* 0x000000040d087825 */ /* 0x060fe400078e0208 */
[----:B------:R3:W4:Y:S02]  /*0140*/  LDG.E.EL R5, desc[UR4][R4.64] ;  /* 0x0000000404057981 */ /* 0x000724000c2e1900 */
[----:B0-----:R-:W-:Y:S02]  /*0150*/  IMAD.WIDE R10, R13, 0x4, R10 ;  /* 0x000000040d0a7825 */ /* 0x001fe400078e020a */
[----:B------:R-:W5:Y:S02]  /*0160*/  LDG.E.EL R8, desc[UR4][R8.64] ;  /* 0x0000000408087981 */ /* 0x000f64000c2e1900 */
[C---:B-1----:R-:W-:Y:S02]  /*0170*/  IMAD.WIDE R2, R0.reuse, 0x4, R2 ;  /* 0x0000000400027825 */ /* 0x042fe400078e0202 */
[----:B------:R-:W5:Y:S04]  /*0180*/  LDG.E.EL R11, desc[UR4][R10.64] ;  /* 0x000000040a0b7981 */ /* 0x000f68000c2e1900 */
[----:B------:R0:W4:Y:S01]  /*0190*/  LDG.E R12, desc[UR4][R2.64] ;  /* 0x00000004020c7981 */ /* 0x000122000c1e1900 */
[----:B---3--:R-:W-:Y:S01]  /*01a0*/  HFMA2.MMA R4, -RZ, RZ, 1.625, 0 ;  /* 0x3e800000ff047435 */ /* 0x008fe200000001ff */
[----:B0-----:R-:W0:Y:S02]  /*01b0*/  LDC.64 R2, c[0x0][0x238] ;  /* 0x00008e00ff027b82 */ /* 0x001e240000000a00 */
[----:B0-----:R-:W-:-:S04]  /*01c0*/  IMAD.WIDE R2, R0, 0x4, R2 ;  /* 0x0000000400027825 */ /* 0x001fc800078e0202 */
[----:B--2---:R-:W-:-:S04]  /*01d0*/  FADD R6, R6, 9.9999997473787516356e-06 ;  /* 0x3727c5ac06067421 */ /* 0x004fc80000000000 */
[----:B------:R-:W0:Y:S02]  /*01e0*/  MUFU.SQRT R7, R6 ;  /* 0x0000000600077308 */ /* 0x000e240000002000 */
[C---:B0-----:R-:W-:Y:S02]  /*01f0*/  FSETP.GT.AND P0, PT, R7.reuse, 8.50705917302346158658e+37, PT ;  /* 0x7e8000000700780b */ /* 0x041fe40003f04000 */
[----:B------:R-:W-:-:S11]  /*0200*/  FSETP.GEU.AND P1, PT, R7, 1.175494350822287508e-38, PT ;  /* 0x008000000700780b */ /* 0x000fd60003f2e000 */
[----:B------:R-:W-:-:S04]  /*0210*/  @P0 FMUL R7, R7, 0.25 ;  /* 0x3e80000007070820 */ /* 0x000fc80000400000 */
[----:B------:R-:W-:-:S06]  /*0220*/  @!P1 FMUL R7, R7, 16777216 ;  /* 0x4b80000007079820 */ /* 0x000fcc0000400000 */
[----:B------:R-:W0:Y:S01]  /*0230*/  MUFU.RCP R7, R7 ;  /* 0x0000000700077308 */ /* 0x000e220000001000 */
[----:B------:R-:W-:Y:S01]  /*0240*/  FSEL R4, R4, 1, P0 ;  /* 0x3f80000004047808 */ /* 0x000fe20000000000 */
[----:B----4-:R-:W-:-:S04]  /*0250*/  FADD R5, R12, -R5 ;  /* 0x800000050c057221 */ /* 0x010fc80000000000 */
[----:B------:R-:W-:-:S04]  /*0260*/  @!P1 FMUL R4, R4, 16777216 ;  /* 0x4b80000004049820 */ /* 0x000fc80000400000 */
[----:B0-----:R-:W-:-:S04]  /*0270*/  FMUL R4, R7, R4 ;  /* 0x0000000407047220 */ /* 0x001fc80000400000 */
[----:B------:R-:W-:-:S04]  /*0280*/  FMUL R4, R5, R4 ;  /* 0x0000000405047220 */ /* 0x000fc80000400000 */
[----:B-----5:R-:W-:-:S05]  /*0290*/  FFMA R4, R8, R4, R11 ;  /* 0x0000000408047223 */ /* 0x020fca000000000b */
[----:B------:R-:W-:-:S04]  /*02a0*/  FSETP.GEU.AND P0, PT, R4, RZ, PT ;  /* 0x000000ff0400720b */ /* 0x000fc80003f0e000 */
[----:B------:R-:W-:-:S05]  /*02b0*/  FSEL R5, R4, RZ, P0 ;  /* 0x000000ff04057208 */ /* 0x000fca0000000000 */
[----:B------:R-:W-:Y:S01]  /*02c0*/  STG.E desc[UR4][R2.64], R5 ;  /* 0x0000000502007986 */ /* 0x000fe2000c101904 */
[----:B------:R-:W-:Y:S05]  /*02d0*/  EXIT ;  /* 0x000000000000794d */ /* 0x000fea0003800000 */
.L_x_0:
[----:B------:R-:W-:-:S00]  /*02e0*/  BRA `(.L_x_0) ;  /* 0xfffffffc00fc7947 */ /* 0x000fc0000383ffff */
[----:B------:R-:W-:-:S00]  /*02f0*/  NOP ;  /* 0x0000000000007918 */ /* 0x000fc00000000000 */
        /* <DEDUP_REMOVED lines=8> */
.L_x_1:


//--------------------- .nv.global.init           --------------------------
	.section	.nv.global.init,"aw",@progbits
.nv.global.init:
	.type		_$_str,@object
	.size		_$_str,(_$_str_$_2 - _$_str)
_$_str:
        /*0000*/ 	.byte	0x5f, 0x5f, 0x43, 0x55, 0x44, 0x41, 0x5f, 0x46, 0x54, 0x5a, 0x00
	.type		_$_str_$_2,@object
	.size		_$_str_$_2,(.L_1 - _$_str_$_2)
_$_str_$_2:
        /*000b*/ 	.byte	0x5f, 0x5f, 0x43, 0x55, 0x44, 0x41, 0x5f, 0x50, 0x52, 0x45, 0x43, 0x5f, 0x53, 0x51, 0x52, 0x54
        /*001b*/ 	.byte	0x00
.L_1:


//--------------------- .nv.constant0.triton_poi_fused__native_batch_norm_legit_no_training_relu_20 --------------------------
	.section	.nv.constant0.triton_poi_fused__native_batch_norm_legit_no_training_relu_20,"a",@progbits
	.sectionflags	@""
	.align	4
.nv.constant0.triton_poi_fused__native_batch_norm_legit_no_training_relu_20:
	.zero		580
